//
// Generated by NVIDIA NVVM Compiler
//
// Compiler Build ID: CL-36424714
// Cuda compilation tools, release 13.0, V13.0.88
// Based on NVVM 20.0.0
//

.version 9.0
.target sm_100
.address_size 64

	// .globl	_Z10warpReducev
.extern .func  (.param .b32 func_retval0) vprintf
(
	.param .b64 vprintf_param_0,
	.param .b64 vprintf_param_1
)
;
.global .align 1 .b8 $str[28] = {84, 104, 114, 101, 97, 100, 32, 37, 100, 32, 102, 105, 110, 97, 108, 32, 118, 97, 108, 117, 101, 32, 61, 32, 37, 100, 10};

.visible .entry _Z10warpReducev()
{
	.local .align 8 .b8 	__local_depot0[8];
	.reg .b64 	%SP;
	.reg .b64 	%SPL;
	.reg .pred 	%p<6>;
	.reg .b32 	%r<15>;
	.reg .b64 	%rd<5>;

	mov.u64 	%SPL, __local_depot0;
	cvta.local.u64 	%SP, %SPL;
	mov.b32 	%r1, 1;
	shfl.sync.bfly.b32	%r2|%p1, %r1, 16, 31, -1;
	add.s32 	%r3, %r2, 1;
	shfl.sync.bfly.b32	%r4|%p2, %r3, 8, 31, -1;
	add.s32 	%r5, %r4, %r3;
	shfl.sync.bfly.b32	%r6|%p3, %r5, 4, 31, -1;
	add.s32 	%r7, %r6, %r5;
	shfl.sync.bfly.b32	%r8|%p4, %r7, 2, 31, -1;
	add.s32 	%r9, %r8, %r7;
	shfl.sync.bfly.b32	%r10|%p5, %r9, 1, 31, -1;
	add.s32 	%r11, %r10, %r9;
	add.u64 	%rd1, %SP, 0;
	add.u64 	%rd2, %SPL, 0;
	mov.u32 	%r12, %tid.x;
	st.local.v2.u32 	[%rd2], {%r12, %r11};
	mov.u64 	%rd3, $str;
	cvta.global.u64 	%rd4, %rd3;
	{ // callseq 0, 0
	.param .b64 param0;
	st.param.b64 	[param0], %rd4;
	.param .b64 param1;
	st.param.b64 	[param1], %rd1;
	.param .b32 retval0;
	call.uni (retval0), 
	vprintf, 
	(
	param0, 
	param1
	);
	ld.param.b32 	%r13, [retval0];
	} // callseq 0
	ret;

}


// ===== COMPILED SASS (sm_100) =====

	.target	sm_100

	.elftype	@"ET_EXEC"


//--------------------- .note.nv.tkinfo           --------------------------
	.section	.note.nv.tkinfo,"",@"SHT_NOTE"
	.sectionflags	@"SHF_NOTE_NV_TKINFO"
	.tkinfo
        /*0018*/ 	.word	0x00000002
        /*0030*/ 	.string	""
        /*0030*/ 	.string	"ptxas"
        /*0030*/ 	.string	"Cuda compilation tools, release 13.0, V13.0.88"
        /*0030*/ 	.string	"Build cuda_13.0.r13.0/compiler.36424714_0"
        /*0030*/ 	.string	"-arch sm_100 -m 64 "



//--------------------- .note.nv.cuinfo           --------------------------
	.section	.note.nv.cuinfo,"",@"SHT_NOTE"
	.sectionflags	@"SHF_NOTE_NV_CUINFO"
        /*0018*/ 	.short	0x0002
        /*001a*/ 	.short	0x0064
        /*001c*/ 	.short	0x0082
	.zero		2


//--------------------- .nv.info                  --------------------------
	.section	.nv.info,"",@"SHT_CUDA_INFO"
	.align	4


	//----- nvinfo : EIATTR_REGCOUNT
	.align		4
        /*0000*/ 	.byte	0x04, 0x2f
        /*0002*/ 	.short	(.L_2 - .L_1)
	.align		4
.L_1:
        /*0004*/ 	.word	index@(_Z10warpReducev)
        /*0008*/ 	.word	0x00000018


	//----- nvinfo : EIATTR_FRAME_SIZE
	.align		4
.L_2:
        /*000c*/ 	.byte	0x04, 0x11
        /*000e*/ 	.short	(.L_4 - .L_3)
	.align		4
.L_3:
        /*0010*/ 	.word	index@(_Z10warpReducev)
        /*0014*/ 	.word	0x00000008


	//----- nvinfo : EIATTR_MIN_STACK_SIZE
	.align		4
.L_4:
        /*0018*/ 	.byte	0x04, 0x12
        /*001a*/ 	.short	(.L_6 - .L_5)
	.align		4
.L_5:
        /*001c*/ 	.word	index@(_Z10warpReducev)
        /*0020*/ 	.word	0x00000008
.L_6:


//--------------------- .nv.compat                --------------------------
	.section	.nv.compat,"",@"SHT_CUDA_COMPAT_INFO"
	.align	4
        /*0000*/ 	.byte	0x02, 0x09, 0x00, 0x00, 0x02, 0x02, 0x01, 0x00, 0x02, 0x05, 0x05, 0x00, 0x03, 0x07, 0x01, 0x01
        /*0010*/ 	.byte	0x02, 0x03, 0x00, 0x00, 0x02, 0x06, 0x01, 0x00, 0x04, 0x0b, 0x08, 0x00, 0x09, 0x00, 0x00, 0x00
        /*0020*/ 	.byte	0x00, 0x00, 0x00, 0x00


//--------------------- .nv.info._Z10warpReducev  --------------------------
	.section	.nv.info._Z10warpReducev,"",@"SHT_CUDA_INFO"
	.sectionflags	@""
	.align	4


	//----- nvinfo : EIATTR_CUDA_API_VERSION
	.align		4
        /*0000*/ 	.byte	0x04, 0x37
        /*0002*/ 	.short	(.L_8 - .L_7)
.L_7:
        /*0004*/ 	.word	0x00000082


	//----- nvinfo : EIATTR_SPARSE_MMA_MASK
	.align		4
.L_8:
        /*0008*/ 	.byte	0x03, 0x50
        /*000a*/ 	.short	0x0000


	//----- nvinfo : EIATTR_MAXREG_COUNT
	.align		4
        /*000c*/ 	.byte	0x03, 0x1b
        /*000e*/ 	.short	0x00ff


	//----- nvinfo : EIATTR_EXTERNS
	.align		4
        /*0010*/ 	.byte	0x04, 0x0f
        /*0012*/ 	.short	(.L_10 - .L_9)


	//   ....[0]....
	.align		4
.L_9:
        /*0014*/ 	.word	index@(vprintf)


	//----- nvinfo : EIATTR_MERCURY_ISA_VERSION
	.align		4
.L_10:
        /*0018*/ 	.byte	0x03, 0x5f
        /*001a*/ 	.short	0x0101


	//----- nvinfo : EIATTR_VRC_CTA_INIT_COUNT
	.align		4
        /*001c*/ 	.byte	0x02, 0x4a
	.zero		1
	.zero		1


	//----- nvinfo : EIATTR_SYSCALL_OFFSETS
	.align		4
        /*0020*/ 	.byte	0x04, 0x46
        /*0022*/ 	.short	(.L_12 - .L_11)


	//   ....[0]....
.L_11:
        /*0024*/ 	.word	0x00000140


	//----- nvinfo : EIATTR_EXIT_INSTR_OFFSETS
	.align		4
.L_12:
        /*0028*/ 	.byte	0x04, 0x1c
        /*002a*/ 	.short	(.L_14 - .L_13)


	//   ....[0]....
.L_13:
        /*002c*/ 	.word	0x00000150


	//----- nvinfo : EIATTR_SW_WAR
	.align		4
.L_14:
        /*0030*/ 	.byte	0x04, 0x36
        /*0032*/ 	.short	(.L_16 - .L_15)
.L_15:
        /*0034*/ 	.word	0x00000008
.L_16:


//--------------------- .nv.callgraph             --------------------------
	.section	.nv.callgraph,"",@"SHT_CUDA_CALLGRAPH"
	.align	4
	.sectionentsize	8
	.align		4
        /*0000*/ 	.word	0x00000000
	.align		4
        /*0004*/ 	.word	0xffffffff
	.align		4
        /*0008*/ 	.word	index@(_Z10warpReducev)
	.align		4
        /*000c*/ 	.word	index@(vprintf)
	.align		4
        /*0010*/ 	.word	0x00000000
	.align		4
        /*0014*/ 	.word	0xfffffffe
	.align		4
        /*0018*/ 	.word	0x00000000
	.align		4
        /*001c*/ 	.word	0xfffffffd
	.align		4
        /*0020*/ 	.word	0x00000000
	.align		4
        /*0024*/ 	.word	0xfffffffc


//--------------------- .nv.constant4             --------------------------
	.section	.nv.constant4,"a",@progbits
	.align	8
	.align		8
.nv.constant4:
        /*0000*/ 	.dword	vprintf
	.align		8
        /*0008*/ 	.dword	$str


//--------------------- .text._Z10warpReducev     --------------------------
	.section	.text._Z10warpReducev,"ax",@progbits
	.align	128
        .global         _Z10warpReducev
        .type           _Z10warpReducev,@function
        .size           _Z10warpReducev,(.L_x_2 - _Z10warpReducev)
        .other          _Z10warpReducev,@"STO_CUDA_ENTRY STV_DEFAULT"
_Z10warpReducev:
.text._Z10warpReducev:
[----:B------:R-:W0:Y:S01]  /*0000*/  LDC R1, c[0x0][0x37c] ;  /* 0x0000df00ff017b82 */ /* 0x000e220000000800 */
[----:B------:R-:W1:Y:S01]  /*0010*/  S2R R8, SR_TID.X ;  /* 0x0000000000087919 */ /* 0x000e620000002100 */
[----:B------:R-:W-:Y:S01]  /*0020*/  IMAD.MOV.U32 R0, RZ, RZ, 0x1 ;  /* 0x00000001ff007424 */ /* 0x000fe200078e00ff */
[----:B------:R-:W2:Y:S01]  /*0030*/  LDCU UR4, c[0x0][0x2f8] ;  /* 0x00005f00ff0477ac */ /* 0x000ea20008000800 */
[----:B0-----:R-:W-:-:S03]  /*0040*/  VIADD R1, R1, 0xfffffff8 ;  /* 0xfffffff801017836 */ /* 0x001fc60000000000 */
[----:B------:R-:W-:Y:S01]  /*0050*/  IADD3 R0, PT, PT, R0, 0x1, RZ ;  /* 0x0000000100007810 */ /* 0x000fe20007ffe0ff */
[----:B------:R-:W0:Y:S04]  /*0060*/  LDCU.64 UR6, c[0x4][0x8] ;  /* 0x01000100ff0677ac */ /* 0x000e280008000a00 */
[----:B------:R-:W-:Y:S01]  /*0070*/  IMAD.IADD R0, R0, 0x1, R0 ;  /* 0x0000000100007824 */ /* 0x000fe200078e0200 */
[----:B------:R-:W3:Y:S04]  /*0080*/  LDCU UR5, c[0x0][0x2fc] ;  /* 0x00005f80ff0577ac */ /* 0x000ee80008000800 */
[----:B------:R-:W-:-:S02]  /*0090*/  IADD3 R0, PT, PT, R0, R0, RZ ;  /* 0x0000000000007210 */ /* 0x000fc40007ffe0ff */
[----:B--2---:R-:W-:-:S03]  /*00a0*/  IADD3 R6, P0, PT, R1, UR4, RZ ;  /* 0x0000000401067c10 */ /* 0x004fc6000ff1e0ff */
[----:B------:R-:W-:Y:S02]  /*00b0*/  IMAD.IADD R0, R0, 0x1, R0 ;  /* 0x0000000100007824 */ /* 0x000fe400078e0200 */
[----:B0-----:R-:W-:-:S03]  /*00c0*/  IMAD.U32 R4, RZ, RZ, UR6 ;  /* 0x00000006ff047e24 */ /* 0x001fc6000f8e00ff */
[----:B------:R-:W-:Y:S02]  /*00d0*/  IADD3 R9, PT, PT, R0, R0, RZ ;  /* 0x0000000000097210 */ /* 0x000fe40007ffe0ff */
[----:B------:R-:W-:Y:S02]  /*00e0*/  MOV R0, 0x0 ;  /* 0x0000000000007802 */ /* 0x000fe40000000f00 */
[----:B------:R-:W-:Y:S01]  /*00f0*/  MOV R5, UR7 ;  /* 0x0000000700057c02 */ /* 0x000fe20008000f00 */
[----:B---3--:R-:W-:Y:S01]  /*0100*/  IMAD.X R7, RZ, RZ, UR5, P0 ;  /* 0x00000005ff077e24 */ /* 0x008fe200080e06ff */
[----:B-1----:R0:W-:Y:S01]  /*0110*/  STL.64 [R1], R8 ;  /* 0x0000000801007387 */ /* 0x0021e20000100a00 */
[----:B------:R0:W1:Y:S05]  /*0120*/  LDC.64 R2, c[0x4][R0] ;  /* 0x0100000000027b82 */ /* 0x00006a0000000a00 */
[----:B------:R-:W-:-:S07]  /*0130*/  LEPC R20, `(.L_x_0) ;  /* 0x000000001014794e */ /* 0x000fce0000000000 */
[----:B01----:R-:W-:Y:S05]  /*0140*/  CALL.ABS.NOINC R2 ;  /* 0x0000000002007343 */ /* 0x003fea0003c00000 */
.L_x_0:
[----:B------:R-:W-:Y:S05]  /*0150*/  EXIT ;  /* 0x000000000000794d */ /* 0x000fea0003800000 */
.L_x_1:
[----:B------:R-:W-:-:S00]  /*0160*/  BRA `(.L_x_1) ;  /* 0xfffffffc00fc7947 */ /* 0x000fc0000383ffff */
[----:B------:R-:W-:-:S00]  /*0170*/  NOP ;  /* 0x0000000000007918 */ /* 0x000fc00000000000 */
        /* <DEDUP_REMOVED lines=8> */
.L_x_2:


//--------------------- .nv.global.init           --------------------------
	.section	.nv.global.init,"aw",@progbits
.nv.global.init:
	.type		$str,@object
	.size		$str,(.L_0 - $str)
$str:
        /*0000*/ 	.byte	0x54, 0x68, 0x72, 0x65, 0x61, 0x64, 0x20, 0x25, 0x64, 0x20, 0x66, 0x69, 0x6e, 0x61, 0x6c, 0x20
        /*0010*/ 	.byte	0x76, 0x61, 0x6c, 0x75, 0x65, 0x20, 0x3d, 0x20, 0x25, 0x64, 0x0a, 0x00
.L_0:


//--------------------- .nv.shared.reserved.0     --------------------------
	.section	.nv.shared.reserved.0,"aw",@nobits
	.weak		__nv_reservedSMEM_offset_0_alias
	.size		__nv_reservedSMEM_offset_0_alias, 0, 64
	.other		__nv_reservedSMEM_offset_0_alias,@"STO_CUDA_RESERVED_SHARED STV_DEFAULT"
__nv_reservedSMEM_offset_0_alias:
	.zero		0
	.zero		64


//--------------------- .nv.constant0._Z10warpReducev --------------------------
	.section	.nv.constant0._Z10warpReducev,"a",@progbits
	.sectionflags	@""
	.align	4
.nv.constant0._Z10warpReducev:
	.zero		896


//--------------------- SYMBOLS --------------------------

	.type		.nv.reservedSmem.offset0,@object
	.size		.nv.reservedSmem.offset0,0x4
	.type		vprintf,@function
